//
// Generated by NVIDIA NVVM Compiler
//
// Compiler Build ID: CL-36424714
// Cuda compilation tools, release 13.0, V13.0.88
// Based on NVVM 20.0.0
//

.version 9.0
.target sm_100
.address_size 64

	// .globl	_Z3dotPfS_S_
// _ZZ3dotPfS_S_E5cache has been demoted

.visible .entry _Z3dotPfS_S_(
	.param .u64 .ptr .align 1 _Z3dotPfS_S__param_0,
	.param .u64 .ptr .align 1 _Z3dotPfS_S__param_1,
	.param .u64 .ptr .align 1 _Z3dotPfS_S__param_2
)
{
	.reg .pred 	%p<2>;
	.reg .b32 	%r<8>;
	.reg .b32 	%f<25>;
	.reg .b64 	%rd<12>;
	// demoted variable
	.shared .align 4 .b8 _ZZ3dotPfS_S_E5cache[40];
	ld.param.u64 	%rd1, [_Z3dotPfS_S__param_0];
	ld.param.u64 	%rd2, [_Z3dotPfS_S__param_1];
	ld.param.u64 	%rd3, [_Z3dotPfS_S__param_2];
	mov.u32 	%r4, %ntid.x;
	mov.u32 	%r1, %ctaid.x;
	mov.u32 	%r2, %tid.x;
	mad.lo.s32 	%r3, %r4, %r1, %r2;
	setp.gt.s32 	%p1, %r3, 99;
	@%p1 bra 	$L__BB0_2;
	cvta.to.global.u64 	%rd4, %rd1;
	cvta.to.global.u64 	%rd5, %rd2;
	mul.wide.s32 	%rd6, %r3, 4;
	add.s64 	%rd7, %rd4, %rd6;
	ld.global.f32 	%f1, [%rd7];
	add.s64 	%rd8, %rd5, %rd6;
	ld.global.f32 	%f2, [%rd8];
	mul.f32 	%f3, %f1, %f2;
	shl.b32 	%r5, %r2, 2;
	mov.u32 	%r6, _ZZ3dotPfS_S_E5cache;
	add.s32 	%r7, %r6, %r5;
	st.shared.f32 	[%r7], %f3;
$L__BB0_2:
	cvta.to.global.u64 	%rd9, %rd3;
	bar.sync 	0;
	mul.wide.u32 	%rd10, %r1, 4;
	add.s64 	%rd11, %rd9, %rd10;
	ld.global.f32 	%f4, [%rd11];
	ld.shared.f32 	%f5, [_ZZ3dotPfS_S_E5cache];
	add.f32 	%f6, %f5, %f4;
	ld.shared.f32 	%f7, [_ZZ3dotPfS_S_E5cache+4];
	add.f32 	%f8, %f7, %f6;
	ld.shared.f32 	%f9, [_ZZ3dotPfS_S_E5cache+8];
	add.f32 	%f10, %f9, %f8;
	ld.shared.f32 	%f11, [_ZZ3dotPfS_S_E5cache+12];
	add.f32 	%f12, %f11, %f10;
	ld.shared.f32 	%f13, [_ZZ3dotPfS_S_E5cache+16];
	add.f32 	%f14, %f13, %f12;
	ld.shared.f32 	%f15, [_ZZ3dotPfS_S_E5cache+20];
	add.f32 	%f16, %f15, %f14;
	ld.shared.f32 	%f17, [_ZZ3dotPfS_S_E5cache+24];
	add.f32 	%f18, %f17, %f16;
	ld.shared.f32 	%f19, [_ZZ3dotPfS_S_E5cache+28];
	add.f32 	%f20, %f19, %f18;
	ld.shared.f32 	%f21, [_ZZ3dotPfS_S_E5cache+32];
	add.f32 	%f22, %f21, %f20;
	ld.shared.f32 	%f23, [_ZZ3dotPfS_S_E5cache+36];
	add.f32 	%f24, %f23, %f22;
	st.global.f32 	[%rd11], %f24;
	ret;

}


// ===== COMPILED SASS (sm_100) =====

	.target	sm_100

	.elftype	@"ET_EXEC"


//--------------------- .note.nv.tkinfo           --------------------------
	.section	.note.nv.tkinfo,"",@"SHT_NOTE"
	.sectionflags	@"SHF_NOTE_NV_TKINFO"
	.tkinfo
        /*0018*/ 	.word	0x00000002
        /*0030*/ 	.string	""
        /*0030*/ 	.string	"ptxas"
        /*0030*/ 	.string	"Cuda compilation tools, release 13.0, V13.0.88"
        /*0030*/ 	.string	"Build cuda_13.0.r13.0/compiler.36424714_0"
        /*0030*/ 	.string	"-arch sm_100 -m 64 "



//--------------------- .note.nv.cuinfo           --------------------------
	.section	.note.nv.cuinfo,"",@"SHT_NOTE"
	.sectionflags	@"SHF_NOTE_NV_CUINFO"
        /*0018*/ 	.short	0x0002
        /*001a*/ 	.short	0x0064
        /*001c*/ 	.short	0x0082
	.zero		2


//--------------------- .nv.info                  --------------------------
	.section	.nv.info,"",@"SHT_CUDA_INFO"
	.align	4


	//----- nvinfo : EIATTR_REGCOUNT
	.align		4
        /*0000*/ 	.byte	0x04, 0x2f
        /*0002*/ 	.short	(.L_1 - .L_0)
	.align		4
.L_0:
        /*0004*/ 	.word	index@(_Z3dotPfS_S_)
        /*0008*/ 	.word	0x00000014


	//----- nvinfo : EIATTR_FRAME_SIZE
	.align		4
.L_1:
        /*000c*/ 	.byte	0x04, 0x11
        /*000e*/ 	.short	(.L_3 - .L_2)
	.align		4
.L_2:
        /*0010*/ 	.word	index@(_Z3dotPfS_S_)
        /*0014*/ 	.word	0x00000000


	//----- nvinfo : EIATTR_MIN_STACK_SIZE
	.align		4
.L_3:
        /*0018*/ 	.byte	0x04, 0x12
        /*001a*/ 	.short	(.L_5 - .L_4)
	.align		4
.L_4:
        /*001c*/ 	.word	index@(_Z3dotPfS_S_)
        /*0020*/ 	.word	0x00000000
.L_5:


//--------------------- .nv.compat                --------------------------
	.section	.nv.compat,"",@"SHT_CUDA_COMPAT_INFO"
	.align	4
        /*0000*/ 	.byte	0x02, 0x09, 0x00, 0x00, 0x02, 0x02, 0x01, 0x00, 0x02, 0x05, 0x05, 0x00, 0x03, 0x07, 0x01, 0x01
        /*0010*/ 	.byte	0x02, 0x03, 0x00, 0x00, 0x02, 0x06, 0x01, 0x00, 0x04, 0x0b, 0x08, 0x00, 0x09, 0x00, 0x00, 0x00
        /*0020*/ 	.byte	0x00, 0x00, 0x00, 0x00


//--------------------- .nv.info._Z3dotPfS_S_     --------------------------
	.section	.nv.info._Z3dotPfS_S_,"",@"SHT_CUDA_INFO"
	.sectionflags	@""
	.align	4


	//----- nvinfo : EIATTR_CUDA_API_VERSION
	.align		4
        /*0000*/ 	.byte	0x04, 0x37
        /*0002*/ 	.short	(.L_7 - .L_6)
.L_6:
        /*0004*/ 	.word	0x00000082


	//----- nvinfo : EIATTR_KPARAM_INFO
	.align		4
.L_7:
        /*0008*/ 	.byte	0x04, 0x17
        /*000a*/ 	.short	(.L_9 - .L_8)
.L_8:
        /*000c*/ 	.word	0x00000000
        /*0010*/ 	.short	0x0002
        /*0012*/ 	.short	0x0010
        /*0014*/ 	.byte	0x00, 0xf5, 0x21, 0x00


	//----- nvinfo : EIATTR_KPARAM_INFO
	.align		4
.L_9:
        /*0018*/ 	.byte	0x04, 0x17
        /*001a*/ 	.short	(.L_11 - .L_10)
.L_10:
        /*001c*/ 	.word	0x00000000
        /*0020*/ 	.short	0x0001
        /*0022*/ 	.short	0x0008
        /*0024*/ 	.byte	0x00, 0xf5, 0x21, 0x00


	//----- nvinfo : EIATTR_KPARAM_INFO
	.align		4
.L_11:
        /*0028*/ 	.byte	0x04, 0x17
        /*002a*/ 	.short	(.L_13 - .L_12)
.L_12:
        /*002c*/ 	.word	0x00000000
        /*0030*/ 	.short	0x0000
        /*0032*/ 	.short	0x0000
        /*0034*/ 	.byte	0x00, 0xf5, 0x21, 0x00


	//----- nvinfo : EIATTR_SPARSE_MMA_MASK
	.align		4
.L_13:
        /*0038*/ 	.byte	0x03, 0x50
        /*003a*/ 	.short	0x0000


	//----- nvinfo : EIATTR_MAXREG_COUNT
	.align		4
        /*003c*/ 	.byte	0x03, 0x1b
        /*003e*/ 	.short	0x00ff


	//----- nvinfo : EIATTR_NUM_BARRIERS
	.align		4
        /*0040*/ 	.byte	0x02, 0x4c
        /*0042*/ 	.byte	0x01
	.zero		1


	//----- nvinfo : EIATTR_MERCURY_ISA_VERSION
	.align		4
        /*0044*/ 	.byte	0x03, 0x5f
        /*0046*/ 	.short	0x0101


	//----- nvinfo : EIATTR_VRC_CTA_INIT_COUNT
	.align		4
        /*0048*/ 	.byte	0x02, 0x4a
	.zero		1
	.zero		1


	//----- nvinfo : EIATTR_EXIT_INSTR_OFFSETS
	.align		4
        /*004c*/ 	.byte	0x04, 0x1c
        /*004e*/ 	.short	(.L_15 - .L_14)


	//   ....[0]....
.L_14:
        /*0050*/ 	.word	0x00000250


	//----- nvinfo : EIATTR_CBANK_PARAM_SIZE
	.align		4
.L_15:
        /*0054*/ 	.byte	0x03, 0x19
        /*0056*/ 	.short	0x0018


	//----- nvinfo : EIATTR_PARAM_CBANK
	.align		4
        /*0058*/ 	.byte	0x04, 0x0a
        /*005a*/ 	.short	(.L_17 - .L_16)
	.align		4
.L_16:
        /*005c*/ 	.word	index@(.nv.constant0._Z3dotPfS_S_)
        /*0060*/ 	.short	0x0380
        /*0062*/ 	.short	0x0018


	//----- nvinfo : EIATTR_SW_WAR
	.align		4
.L_17:
        /*0064*/ 	.byte	0x04, 0x36
        /*0066*/ 	.short	(.L_19 - .L_18)
.L_18:
        /*0068*/ 	.word	0x00000008
.L_19:


//--------------------- .nv.callgraph             --------------------------
	.section	.nv.callgraph,"",@"SHT_CUDA_CALLGRAPH"
	.align	4
	.sectionentsize	8
	.align		4
        /*0000*/ 	.word	0x00000000
	.align		4
        /*0004*/ 	.word	0xffffffff
	.align		4
        /*0008*/ 	.word	0x00000000
	.align		4
        /*000c*/ 	.word	0xfffffffe
	.align		4
        /*0010*/ 	.word	0x00000000
	.align		4
        /*0014*/ 	.word	0xfffffffd
	.align		4
        /*0018*/ 	.word	0x00000000
	.align		4
        /*001c*/ 	.word	0xfffffffc


//--------------------- .text._Z3dotPfS_S_        --------------------------
	.section	.text._Z3dotPfS_S_,"ax",@progbits
	.align	128
        .global         _Z3dotPfS_S_
        .type           _Z3dotPfS_S_,@function
        .size           _Z3dotPfS_S_,(.L_x_1 - _Z3dotPfS_S_)
        .other          _Z3dotPfS_S_,@"STO_CUDA_ENTRY STV_DEFAULT"
_Z3dotPfS_S_:
.text._Z3dotPfS_S_:
[----:B------:R-:W-:Y:S01]  /*0000*/  LDC R1, c[0x0][0x37c] ;  /* 0x0000df00ff017b82 */ /* 0x000fe20000000800 */
[----:B------:R-:W0:Y:S01]  /*0010*/  S2R R9, SR_CTAID.X ;  /* 0x0000000000097919 */ /* 0x000e220000002500 */
[----:B------:R-:W0:Y:S06]  /*0020*/  LDCU UR4, c[0x0][0x360] ;  /* 0x00006c00ff0477ac */ /* 0x000e2c0008000800 */
[----:B------:R-:W1:Y:S01]  /*0030*/  LDC.64 R4, c[0x0][0x380] ;  /* 0x0000e000ff047b82 */ /* 0x000e620000000a00 */
[----:B------:R-:W0:Y:S01]  /*0040*/  S2R R0, SR_TID.X ;  /* 0x0000000000007919 */ /* 0x000e220000002100 */
[----:B------:R-:W2:Y:S06]  /*0050*/  LDCU.64 UR6, c[0x0][0x358] ;  /* 0x00006b00ff0677ac */ /* 0x000eac0008000a00 */
[----:B------:R-:W3:Y:S01]  /*0060*/  LDC.64 R6, c[0x0][0x388] ;  /* 0x0000e200ff067b82 */ /* 0x000ee20000000a00 */
[----:B0-----:R-:W-:-:S05]  /*0070*/  IMAD R3, R9, UR4, R0 ;  /* 0x0000000409037c24 */ /* 0x001fca000f8e0200 */
[----:B------:R-:W-:-:S13]  /*0080*/  ISETP.GT.AND P0, PT, R3, 0x63, PT ;  /* 0x000000630300780c */ /* 0x000fda0003f04270 */
[----:B-1----:R-:W-:-:S04]  /*0090*/  @!P0 IMAD.WIDE R4, R3, 0x4, R4 ;  /* 0x0000000403048825 */ /* 0x002fc800078e0204 */
[----:B---3--:R-:W-:Y:S02]  /*00a0*/  @!P0 IMAD.WIDE R6, R3, 0x4, R6 ;  /* 0x0000000403068825 */ /* 0x008fe400078e0206 */
[----:B--2---:R-:W2:Y:S01]  /*00b0*/  @!P0 LDG.E R4, desc[UR6][R4.64] ;  /* 0x0000000604048981 */ /* 0x004ea2000c1e1900 */
[----:B------:R-:W0:Y:S03]  /*00c0*/  S2UR UR5, SR_CgaCtaId ;  /* 0x00000000000579c3 */ /* 0x000e260000008800 */
[----:B------:R-:W2:Y:S01]  /*00d0*/  @!P0 LDG.E R7, desc[UR6][R6.64] ;  /* 0x0000000606078981 */ /* 0x000ea2000c1e1900 */
[----:B------:R-:W-:-:S04]  /*00e0*/  UMOV UR4, 0x400 ;  /* 0x0000040000047882 */ /* 0x000fc80000000000 */
[----:B------:R-:W1:Y:S01]  /*00f0*/  LDC.64 R2, c[0x0][0x390] ;  /* 0x0000e400ff027b82 */ /* 0x000e620000000a00 */
[----:B0-----:R-:W-:-:S06]  /*0100*/  ULEA UR4, UR5, UR4, 0x18 ;  /* 0x0000000405047291 */ /* 0x001fcc000f8ec0ff */
[----:B------:R-:W-:Y:S01]  /*0110*/  @!P0 LEA R15, R0, UR4, 0x2 ;  /* 0x00000004000f8c11 */ /* 0x000fe2000f8e10ff */
[----:B-1----:R-:W-:-:S04]  /*0120*/  IMAD.WIDE.U32 R2, R9, 0x4, R2 ;  /* 0x0000000409027825 */ /* 0x002fc800078e0002 */
[----:B--2---:R-:W-:-:S05]  /*0130*/  @!P0 FMUL R0, R4, R7 ;  /* 0x0000000704008220 */ /* 0x004fca0000400000 */
[----:B------:R-:W-:Y:S01]  /*0140*/  @!P0 STS [R15], R0 ;  /* 0x000000000f008388 */ /* 0x000fe20000000800 */
[----:B------:R-:W-:Y:S06]  /*0150*/  BAR.SYNC.DEFER_BLOCKING 0x0 ;  /* 0x0000000000007b1d */ /* 0x000fec0000010000 */
[----:B------:R-:W2:Y:S04]  /*0160*/  LDG.E R17, desc[UR6][R2.64] ;  /* 0x0000000602117981 */ /* 0x000ea8000c1e1900 */
[----:B------:R-:W2:Y:S04]  /*0170*/  LDS.128 R8, [UR4] ;  /* 0x00000004ff087984 */ /* 0x000ea80008000c00 */
[----:B------:R-:W0:Y:S04]  /*0180*/  LDS.128 R4, [UR4+0x10] ;  /* 0x00001004ff047984 */ /* 0x000e280008000c00 */
[----:B------:R-:W1:Y:S01]  /*0190*/  LDS.64 R12, [UR4+0x20] ;  /* 0x00002004ff0c7984 */ /* 0x000e620008000a00 */
[----:B--2---:R-:W-:-:S04]  /*01a0*/  FADD R8, R17, R8 ;  /* 0x0000000811087221 */ /* 0x004fc80000000000 */
[----:B------:R-:W-:-:S04]  /*01b0*/  FADD R9, R8, R9 ;  /* 0x0000000908097221 */ /* 0x000fc80000000000 */
[----:B------:R-:W-:-:S04]  /*01c0*/  FADD R10, R9, R10 ;  /* 0x0000000a090a7221 */ /* 0x000fc80000000000 */
[----:B------:R-:W-:-:S04]  /*01d0*/  FADD R11, R10, R11 ;  /* 0x0000000b0a0b7221 */ /* 0x000fc80000000000 */
[----:B0-----:R-:W-:-:S04]  /*01e0*/  FADD R4, R11, R4 ;  /* 0x000000040b047221 */ /* 0x001fc80000000000 */
[----:B------:R-:W-:-:S04]  /*01f0*/  FADD R5, R4, R5 ;  /* 0x0000000504057221 */ /* 0x000fc80000000000 */
[----:B------:R-:W-:-:S04]  /*0200*/  FADD R6, R5, R6 ;  /* 0x0000000605067221 */ /* 0x000fc80000000000 */
[----:B------:R-:W-:-:S04]  /*0210*/  FADD R7, R6, R7 ;  /* 0x0000000706077221 */ /* 0x000fc80000000000 */
[----:B-1----:R-:W-:-:S04]  /*0220*/  FADD R12, R7, R12 ;  /* 0x0000000c070c7221 */ /* 0x002fc80000000000 */
[----:B------:R-:W-:-:S05]  /*0230*/  FADD R13, R12, R13 ;  /* 0x0000000d0c0d7221 */ /* 0x000fca0000000000 */
[----:B------:R-:W-:Y:S01]  /*0240*/  STG.E desc[UR6][R2.64], R13 ;  /* 0x0000000d02007986 */ /* 0x000fe2000c101906 */
[----:B------:R-:W-:Y:S05]  /*0250*/  EXIT ;  /* 0x000000000000794d */ /* 0x000fea0003800000 */
.L_x_0:
[----:B------:R-:W-:-:S00]  /*0260*/  BRA `(.L_x_0) ;  /* 0xfffffffc00fc7947 */ /* 0x000fc0000383ffff */
[----:B------:R-:W-:-:S00]  /*0270*/  NOP ;  /* 0x0000000000007918 */ /* 0x000fc00000000000 */
        /* <DEDUP_REMOVED lines=8> */
.L_x_1:


//--------------------- .nv.shared._Z3dotPfS_S_   --------------------------
	.section	.nv.shared._Z3dotPfS_S_,"aw",@nobits
	.sectionflags	@""
	.align	4
.nv.shared._Z3dotPfS_S_:
	.zero		1064


//--------------------- .nv.shared.reserved.0     --------------------------
	.section	.nv.shared.reserved.0,"aw",@nobits
	.weak		__nv_reservedSMEM_offset_0_alias
	.size		__nv_reservedSMEM_offset_0_alias, 0, 64
	.other		__nv_reservedSMEM_offset_0_alias,@"STO_CUDA_RESERVED_SHARED STV_DEFAULT"
__nv_reservedSMEM_offset_0_alias:
	.zero		0
	.zero		64


//--------------------- .nv.constant0._Z3dotPfS_S_ --------------------------
	.section	.nv.constant0._Z3dotPfS_S_,"a",@progbits
	.sectionflags	@""
	.align	4
.nv.constant0._Z3dotPfS_S_:
	.zero		920


//--------------------- SYMBOLS --------------------------

	.type		.nv.reservedSmem.offset0,@object
	.size		.nv.reservedSmem.offset0,0x4
	.type		.nv.reservedSmem.cap,@object
	.size		.nv.reservedSmem.cap,0x4
